	.headerflags	@"EF_CUDA_TEXMODE_UNIFIED EF_CUDA_64BIT_ADDRESS EF_CUDA_ACCELERATORS EF_CUDA_SM90 EF_CUDA_VIRTUAL_SM(EF_CUDA_SM90)"
	.elftype	@"ET_EXEC"


//--------------------- .nv.info                  --------------------------
	.section	.nv.info,"",@"SHT_CUDA_INFO"
	.align	4


	//----- nvinfo : EIATTR_REGCOUNT
	.align		4
        /*0000*/ 	.byte	0x04, 0x2f
        /*0002*/ 	.short	(.L_3 - .L_2)
	.align		4
.L_2:
        /*0004*/ 	.word	index@(triton_poi_fused__native_batch_norm_legit_no_training_mul_sigmoid_43)
        /*0008*/ 	.word	0x00000018


	//----- nvinfo : EIATTR_MIN_STACK_SIZE
	.align		4
.L_3:
        /*000c*/ 	.byte	0x04, 0x12
        /*000e*/ 	.short	(.L_5 - .L_4)
	.align		4
.L_4:
        /*0010*/ 	.word	index@(triton_poi_fused__native_batch_norm_legit_no_training_mul_sigmoid_43)
        /*0014*/ 	.word	0x00000000


	//----- nvinfo : EIATTR_FRAME_SIZE
	.align		4
.L_5:
        /*0018*/ 	.byte	0x04, 0x11
        /*001a*/ 	.short	(.L_7 - .L_6)
	.align		4
.L_6:
        /*001c*/ 	.word	index@(triton_poi_fused__native_batch_norm_legit_no_training_mul_sigmoid_43)
        /*0020*/ 	.word	0x00000000


	//----- nvinfo : EIATTR_MIN_STACK_SIZE
	.align		4
.L_7:
        /*0024*/ 	.byte	0x04, 0x12
        /*0026*/ 	.short	(.L_9 - .L_8)
	.align		4
.L_8:
        /*0028*/ 	.word	index@(triton_poi_fused__native_batch_norm_legit_no_training_mul_sigmoid_43)
        /*002c*/ 	.word	0x00000000
.L_9:


//--------------------- .nv.info.triton_poi_fused__native_batch_norm_legit_no_training_mul_sigmoid_43 --------------------------
	.section	.nv.info.triton_poi_fused__native_batch_norm_legit_no_training_mul_sigmoid_43,"",@"SHT_CUDA_INFO"
	.sectionflags	@""
	.align	4


	//----- nvinfo : EIATTR_CUDA_API_VERSION
	.align		4
        /*0000*/ 	.byte	0x04, 0x37
        /*0002*/ 	.short	(.L_11 - .L_10)
.L_10:
        /*0004*/ 	.word	0x0000007c


	//----- nvinfo : EIATTR_KPARAM_INFO
	.align		4
.L_11:
        /*0008*/ 	.byte	0x04, 0x17
        /*000a*/ 	.short	(.L_13 - .L_12)
.L_12:
        /*000c*/ 	.word	0x00000000
        /*0010*/ 	.short	0x0006
        /*0012*/ 	.short	0x0030
        /*0014*/ 	.byte	0x00, 0xf0, 0x11, 0x00


	//----- nvinfo : EIATTR_KPARAM_INFO
	.align		4
.L_13:
        /*0018*/ 	.byte	0x04, 0x17
        /*001a*/ 	.short	(.L_15 - .L_14)
.L_14:
        /*001c*/ 	.word	0x00000000
        /*0020*/ 	.short	0x0005
        /*0022*/ 	.short	0x0028
        /*0024*/ 	.byte	0x00, 0xf4, 0x21, 0x00


	//----- nvinfo : EIATTR_KPARAM_INFO
	.align		4
.L_15:
        /*0028*/ 	.byte	0x04, 0x17
        /*002a*/ 	.short	(.L_17 - .L_16)
.L_16:
        /*002c*/ 	.word	0x00000000
        /*0030*/ 	.short	0x0004
        /*0032*/ 	.short	0x0020
        /*0034*/ 	.byte	0x00, 0xf4, 0x21, 0x00


	//----- nvinfo : EIATTR_KPARAM_INFO
	.align		4
.L_17:
        /*0038*/ 	.byte	0x04, 0x17
        /*003a*/ 	.short	(.L_19 - .L_18)
.L_18:
        /*003c*/ 	.word	0x00000000
        /*0040*/ 	.short	0x0003
        /*0042*/ 	.short	0x0018
        /*0044*/ 	.byte	0x00, 0xf4, 0x21, 0x00


	//----- nvinfo : EIATTR_KPARAM_INFO
	.align		4
.L_19:
        /*0048*/ 	.byte	0x04, 0x17
        /*004a*/ 	.short	(.L_21 - .L_20)
.L_20:
        /*004c*/ 	.word	0x00000000
        /*0050*/ 	.short	0x0002
        /*0052*/ 	.short	0x0010
        /*0054*/ 	.byte	0x00, 0xf4, 0x21, 0x00


	//----- nvinfo : EIATTR_KPARAM_INFO
	.align		4
.L_21:
        /*0058*/ 	.byte	0x04, 0x17
        /*005a*/ 	.short	(.L_23 - .L_22)
.L_22:
        /*005c*/ 	.word	0x00000000
        /*0060*/ 	.short	0x0001
        /*0062*/ 	.short	0x0008
        /*0064*/ 	.byte	0x00, 0xf4, 0x21, 0x00


	//----- nvinfo : EIATTR_KPARAM_INFO
	.align		4
.L_23:
        /*0068*/ 	.byte	0x04, 0x17
        /*006a*/ 	.short	(.L_25 - .L_24)
.L_24:
        /*006c*/ 	.word	0x00000000
        /*0070*/ 	.short	0x0000
        /*0072*/ 	.short	0x0000
        /*0074*/ 	.byte	0x00, 0xf4, 0x21, 0x00


	//----- nvinfo : EIATTR_SPARSE_MMA_MASK
	.align		4
.L_25:
        /*0078*/ 	.byte	0x03, 0x50
        /*007a*/ 	.short	0x0000


	//----- nvinfo : EIATTR_MAXREG_COUNT
	.align		4
        /*007c*/ 	.byte	0x03, 0x1b
        /*007e*/ 	.short	0x00ff


	//----- nvinfo : EIATTR_EXIT_INSTR_OFFSETS
	.align		4
        /*0080*/ 	.byte	0x04, 0x1c
        /*0082*/ 	.short	(.L_27 - .L_26)


	//   ....[0]....
.L_26:
        /*0084*/ 	.word	0x00000580


	//   ....[1]....
        /*0088*/ 	.word	0x000005a0


	//----- nvinfo : EIATTR_REQNTID
	.align		4
.L_27:
        /*008c*/ 	.byte	0x04, 0x10
        /*008e*/ 	.short	(.L_29 - .L_28)
.L_28:
        /*0090*/ 	.word	0x00000080
        /*0094*/ 	.word	0x00000001
        /*0098*/ 	.word	0x00000001


	//----- nvinfo : EIATTR_CBANK_PARAM_SIZE
	.align		4
.L_29:
        /*009c*/ 	.byte	0x03, 0x19
        /*009e*/ 	.short	0x0034


	//----- nvinfo : EIATTR_PARAM_CBANK
	.align		4
        /*00a0*/ 	.byte	0x04, 0x0a
        /*00a2*/ 	.short	(.L_31 - .L_30)
	.align		4
.L_30:
        /*00a4*/ 	.word	index@(.nv.constant0.triton_poi_fused__native_batch_norm_legit_no_training_mul_sigmoid_43)
        /*00a8*/ 	.short	0x0210
        /*00aa*/ 	.short	0x0034


	//----- nvinfo : EIATTR_SW_WAR
	.align		4
.L_31:
        /*00ac*/ 	.byte	0x04, 0x36
        /*00ae*/ 	.short	(.L_33 - .L_32)
.L_32:
        /*00b0*/ 	.word	0x00000008
.L_33:


//--------------------- .nv.callgraph             --------------------------
	.section	.nv.callgraph,"",@"SHT_CUDA_CALLGRAPH"
	.align	4
	.sectionentsize	8
	.align		4
        /*0000*/ 	.word	0x00000000
	.align		4
        /*0004*/ 	.word	0xffffffff
	.align		4
        /*0008*/ 	.word	0x00000000
	.align		4
        /*000c*/ 	.word	0xfffffffe
	.align		4
        /*0010*/ 	.word	0x00000000
	.align		4
        /*0014*/ 	.word	0xfffffffd
	.align		4
        /*0018*/ 	.word	0x00000000
	.align		4
        /*001c*/ 	.word	0xfffffffc


//--------------------- .nv.constant4             --------------------------
	.section	.nv.constant4,"a",@progbits
	.align	8
	.align		8
.nv.constant4:
        /*0000*/ 	.dword	_$_str
	.align		8
        /*0008*/ 	.dword	_$_str_$_2


//--------------------- .text.triton_poi_fused__native_batch_norm_legit_no_training_mul_sigmoid_43 --------------------------
	.section	.text.triton_poi_fused__native_batch_norm_legit_no_training_mul_sigmoid_43,"ax",@progbits
	.align	128
        .global         triton_poi_fused__native_batch_norm_legit_no_training_mul_sigmoid_43
        .type           triton_poi_fused__native_batch_norm_legit_no_training_mul_sigmoid_43,@function
        .size           triton_poi_fused__native_batch_norm_legit_no_training_mul_sigmoid_43,(.L_x_1 - triton_poi_fused__native_batch_norm_legit_no_training_mul_sigmoid_43)
        .other          triton_poi_fused__native_batch_norm_legit_no_training_mul_sigmoid_43,@"STO_CUDA_ENTRY STV_DEFAULT"
triton_poi_fused__native_batch_norm_legit_no_training_mul_sigmoid_43:
.text.triton_poi_fused__native_batch_norm_legit_no_training_mul_sigmoid_43:
[----:B------:R-:W0:Y:S01]  /*0000*/  LDC R1, c[0x0][0x28] ;  /* 0x00000a00ff017b82 */ /* 0x000e220000000800 */
[----:B------:R-:W1:Y:S01]  /*0010*/  S2R R0, SR_TID.X ;  /* 0x0000000000007919 */ /* 0x000e620000002100 */
[----:B------:R-:W-:-:S06]  /*0020*/  HFMA2.MMA R2, -RZ, RZ, 0, 0 ;  /* 0x00000000ff027435 */ /* 0x000fcc00000001ff */
[----:B------:R-:W2:Y:S01]  /*0030*/  LDC.64 R10, c[0x0][0x228] ;  /* 0x00008a00ff0a7b82 */ /* 0x000ea20000000a00 */
[----:B------:R-:W-:Y:S01]  /*0040*/  ULDC.64 UR4, c[0x0][0x208] ;  /* 0x0000820000047ab9 */ /* 0x000fe20000000a00 */
[----:B------:R-:W3:Y:S06]  /*0050*/  S2R R3, SR_CTAID.X ;  /* 0x0000000000037919 */ /* 0x000eec0000002500 */
[----:B------:R-:W4:Y:S08]  /*0060*/  LDC.64 R16, c[0x0][0x220] ;  /* 0x00008800ff107b82 */ /* 0x000f300000000a00 */
[----:B------:R-:W5:Y:S08]  /*0070*/  LDC.64 R14, c[0x0][0x218] ;  /* 0x00008600ff0e7b82 */ /* 0x000f700000000a00 */
[----:B------:R-:W5:Y:S01]  /*0080*/  LDC.64 R18, c[0x0][0x230] ;  /* 0x00008c00ff127b82 */ /* 0x000f620000000a00 */
[----:B-1----:R-:W-:-:S07]  /*0090*/  SHF.L.U32 R0, R0, 0x1, RZ ;  /* 0x0000000100007819 */ /* 0x002fce00000006ff */
[----:B------:R-:W1:Y:S01]  /*00a0*/  LDC.64 R20, c[0x0][0x238] ;  /* 0x00008e00ff147b82 */ /* 0x000e620000000a00 */
[----:B------:R-:W-:-:S04]  /*00b0*/  LOP3.LUT R0, R0, 0xfe, RZ, 0xc0, !PT ;  /* 0x000000fe00007812 */ /* 0x000fc800078ec0ff */
[----:B---3--:R-:W-:-:S04]  /*00c0*/  LEA R3, R3, R0, 0x8 ;  /* 0x0000000003037211 */ /* 0x008fc800078e40ff */
[C---:B------:R-:W-:Y:S01]  /*00d0*/  ISETP.GE.AND P0, PT, R3.reuse, 0x7e00, PT ;  /* 0x00007e000300780c */ /* 0x040fe20003f06270 */
[----:B------:R-:W-:-:S05]  /*00e0*/  IMAD.HI R0, R3, -0x7df7df7d, R2 ;  /* 0x8208208303007827 */ /* 0x000fca00078e0202 */
[----:B------:R-:W-:-:S04]  /*00f0*/  SHF.R.U32.HI R5, RZ, 0x1f, R0 ;  /* 0x0000001fff057819 */ /* 0x000fc80000011600 */
[----:B------:R-:W-:-:S05]  /*0100*/  LEA.HI.SX32 R5, R0, R5, 0x18 ;  /* 0x0000000500057211 */ /* 0x000fca00078fc2ff */
[----:B------:R-:W-:Y:S01]  /*0110*/  IMAD R13, R5, -0x1f8, R3 ;  /* 0xfffffe08050d7824 */ /* 0x000fe200078e0203 */
[----:B------:R-:W-:-:S03]  /*0120*/  CS2R R4, SRZ ;  /* 0x0000000000047805 */ /* 0x000fc6000001ff00 */
[----:B--2---:R-:W-:-:S05]  /*0130*/  IMAD.WIDE R10, R13, 0x4, R10 ;  /* 0x000000040d0a7825 */ /* 0x004fca00078e020a */
[----:B------:R2:W3:Y:S01]  /*0140*/  @!P0 LDG.E.EL.64 R4, desc[UR4][R10.64] ;  /* 0x000000040a048981 */ /* 0x0004e2000c2e1b00 */
[----:B------:R-:W-:Y:S02]  /*0150*/  CS2R R6, SRZ ;  /* 0x0000000000067805 */ /* 0x000fe4000001ff00 */
[----:B------:R-:W-:Y:S01]  /*0160*/  CS2R R8, SRZ ;  /* 0x0000000000087805 */ /* 0x000fe2000001ff00 */
[----:B----4-:R-:W-:-:S04]  /*0170*/  IMAD.WIDE R16, R13, 0x4, R16 ;  /* 0x000000040d107825 */ /* 0x010fc800078e0210 */
[----:B-----5:R-:W-:Y:S01]  /*0180*/  IMAD.WIDE R14, R3, 0x4, R14 ;  /* 0x00000004030e7825 */ /* 0x020fe200078e020e */
[----:B------:R4:W5:Y:S01]  /*0190*/  @!P0 LDG.E.EL.64 R6, desc[UR4][R16.64] ;  /* 0x0000000410068981 */ /* 0x000962000c2e1b00 */
[----:B--2---:R-:W-:Y:S02]  /*01a0*/  CS2R R10, SRZ ;  /* 0x00000000000a7805 */ /* 0x004fe4000001ff00 */
[C---:B0-----:R-:W-:Y:S01]  /*01b0*/  IMAD.WIDE R18, R13.reuse, 0x4, R18 ;  /* 0x000000040d127825 */ /* 0x041fe200078e0212 */
[----:B------:R0:W5:Y:S03]  /*01c0*/  @!P0 LDG.E.64 R8, desc[UR4][R14.64] ;  /* 0x000000040e088981 */ /* 0x000166000c1e1b00 */
[----:B-1----:R-:W-:Y:S01]  /*01d0*/  IMAD.WIDE R20, R13, 0x4, R20 ;  /* 0x000000040d147825 */ /* 0x002fe200078e0214 */
[----:B------:R-:W-:-:S04]  /*01e0*/  CS2R R12, SRZ ;  /* 0x00000000000c7805 */ /* 0x000fc8000001ff00 */
[----:B------:R-:W2:Y:S04]  /*01f0*/  @!P0 LDG.E.EL.64 R10, desc[UR4][R20.64] ;  /* 0x00000004140a8981 */ /* 0x000ea8000c2e1b00 */
[----:B------:R-:W2:Y:S01]  /*0200*/  @!P0 LDG.E.EL.64 R12, desc[UR4][R18.64] ;  /* 0x00000004120c8981 */ /* 0x000ea2000c2e1b00 */
[----:B------:R-:W-:Y:S01]  /*0210*/  MOV R0, 0x3e800000 ;  /* 0x3e80000000007802 */ /* 0x000fe20000000f00 */
[----:B---3--:R-:W-:Y:S01]  /*0220*/  FADD R4, R4, 9.9999997473787516356e-06 ;  /* 0x3727c5ac04047421 */ /* 0x008fe20000000000 */
[----:B------:R-:W-:-:S03]  /*0230*/  FADD R5, R5, 9.9999997473787516356e-06 ;  /* 0x3727c5ac05057421 */ /* 0x000fc60000000000 */
[----:B------:R-:W1:Y:S08]  /*0240*/  MUFU.SQRT R2, R4 ;  /* 0x0000000400027308 */ /* 0x000e700000002000 */
[----:B----4-:R-:W3:Y:S01]  /*0250*/  MUFU.SQRT R16, R5 ;  /* 0x0000000500107308 */ /* 0x010ee20000002000 */
[C---:B-1----:R-:W-:Y:S02]  /*0260*/  FSETP.GT.AND P1, PT, R2.reuse, 8.50705917302346158658e+37, PT ;  /* 0x7e8000000200780b */ /* 0x042fe40003f24000 */
[----:B------:R-:W-:-:S02]  /*0270*/  FSETP.GEU.AND P3, PT, R2, 1.175494350822287508e-38, PT ;  /* 0x008000000200780b */ /* 0x000fc40003f6e000 */
[C---:B---3--:R-:W-:Y:S02]  /*0280*/  FSETP.GT.AND P2, PT, R16.reuse, 8.50705917302346158658e+37, PT ;  /* 0x7e8000001000780b */ /* 0x048fe40003f44000 */
[----:B------:R-:W-:-:S07]  /*0290*/  FSETP.GEU.AND P4, PT, R16, 1.175494350822287508e-38, PT ;  /* 0x008000001000780b */ /* 0x000fce0003f8e000 */
[----:B------:R-:W-:-:S04]  /*02a0*/  @P1 FMUL R2, R2, 0.25 ;  /* 0x3e80000002021820 */ /* 0x000fc80000400000 */
[----:B------:R-:W-:Y:S01]  /*02b0*/  @!P3 FMUL R2, R2, 16777216 ;  /* 0x4b8000000202b820 */ /* 0x000fe20000400000 */
[----:B------:R-:W-:-:S04]  /*02c0*/  @P2 FMUL R16, R16, 0.25 ;  /* 0x3e80000010102820 */ /* 0x000fc80000400000 */
[----:B------:R-:W-:Y:S01]  /*02d0*/  @!P4 FMUL R16, R16, 16777216 ;  /* 0x4b8000001010c820 */ /* 0x000fe20000400000 */
[----:B------:R-:W1:Y:S01]  /*02e0*/  MUFU.RCP R2, R2 ;  /* 0x0000000200027308 */ /* 0x000e620000001000 */
[----:B------:R-:W-:-:S07]  /*02f0*/  FSEL R5, R0, 1, P1 ;  /* 0x3f80000000057808 */ /* 0x000fce0000800000 */
[----:B------:R-:W3:Y:S01]  /*0300*/  MUFU.RCP R16, R16 ;  /* 0x0000001000107308 */ /* 0x000ee20000001000 */
[----:B0-----:R-:W-:Y:S01]  /*0310*/  FSEL R15, R0, 1, P2 ;  /* 0x3f800000000f7808 */ /* 0x001fe20001000000 */
[----:B------:R-:W-:-:S04]  /*0320*/  @!P3 FMUL R5, R5, 16777216 ;  /* 0x4b8000000505b820 */ /* 0x000fc80000400000 */
[----:B------:R-:W-:Y:S01]  /*0330*/  @!P4 FMUL R15, R15, 16777216 ;  /* 0x4b8000000f0fc820 */ /* 0x000fe20000400000 */
[----:B-1----:R-:W-:Y:S01]  /*0340*/  FMUL R5, R2, R5 ;  /* 0x0000000502057220 */ /* 0x002fe20000400000 */
[----:B-----5:R-:W-:Y:S01]  /*0350*/  FADD R6, -R6, R8 ;  /* 0x0000000806067221 */ /* 0x020fe20000000100 */
[----:B------:R-:W-:Y:S01]  /*0360*/  FADD R7, -R7, R9 ;  /* 0x0000000907077221 */ /* 0x000fe20000000100 */
[----:B---3--:R-:W-:Y:S02]  /*0370*/  FMUL R2, R16, R15 ;  /* 0x0000000f10027220 */ /* 0x008fe40000400000 */
[----:B------:R-:W-:Y:S02]  /*0380*/  FMUL R5, R6, R5 ;  /* 0x0000000506057220 */ /* 0x000fe40000400000 */
[----:B------:R-:W-:Y:S02]  /*0390*/  FMUL R2, R7, R2 ;  /* 0x0000000207027220 */ /* 0x000fe40000400000 */
[----:B--2---:R-:W-:-:S02]  /*03a0*/  FFMA R10, R5, R12, R10 ;  /* 0x0000000c050a7223 */ /* 0x004fc4000000000a */
[----:B------:R-:W-:Y:S02]  /*03b0*/  FFMA R11, R2, R13, R11 ;  /* 0x0000000d020b7223 */ /* 0x000fe4000000000b */
[----:B------:R-:W-:Y:S02]  /*03c0*/  FADD R4, RZ, -R10 ;  /* 0x8000000aff047221 */ /* 0x000fe40000000000 */
[----:B------:R-:W-:Y:S02]  /*03d0*/  FADD R2, RZ, -R11 ;  /* 0x8000000bff027221 */ /* 0x000fe40000000000 */
[----:B------:R-:W-:Y:S02]  /*03e0*/  FMUL R4, R4, 1.4426950216293334961 ;  /* 0x3fb8aa3b04047820 */ /* 0x000fe40000400000 */
[----:B------:R-:W-:-:S03]  /*03f0*/  FMUL R6, R2, 1.4426950216293334961 ;  /* 0x3fb8aa3b02067820 */ /* 0x000fc60000400000 */
[----:B------:R-:W-:Y:S02]  /*0400*/  FSETP.GEU.AND P1, PT, R4, -126, PT ;  /* 0xc2fc00000400780b */ /* 0x000fe40003f2e000 */
[----:B------:R-:W-:-:S11]  /*0410*/  FSETP.GEU.AND P2, PT, R6, -126, PT ;  /* 0xc2fc00000600780b */ /* 0x000fd60003f4e000 */
[----:B------:R-:W-:Y:S02]  /*0420*/  @!P1 FMUL R4, R4, 0.5 ;  /* 0x3f00000004049820 */ /* 0x000fe40000400000 */
[----:B------:R-:W-:Y:S02]  /*0430*/  @!P2 FMUL R6, R6, 0.5 ;  /* 0x3f0000000606a820 */ /* 0x000fe40000400000 */
[----:B------:R-:W0:Y:S08]  /*0440*/  MUFU.EX2 R2, R4 ;  /* 0x0000000400027308 */ /* 0x000e300000000800 */
[----:B------:R-:W1:Y:S01]  /*0450*/  MUFU.EX2 R5, R6 ;  /* 0x0000000600057308 */ /* 0x000e620000000800 */
[----:B0-----:R-:W-:-:S04]  /*0460*/  @!P1 FMUL R2, R2, R2 ;  /* 0x0000000202029220 */ /* 0x001fc80000400000 */
[----:B------:R-:W-:Y:S01]  /*0470*/  FADD R7, R2, 1 ;  /* 0x3f80000002077421 */ /* 0x000fe20000000000 */
[----:B-1----:R-:W-:-:S04]  /*0480*/  @!P2 FMUL R5, R5, R5 ;  /* 0x000000050505a220 */ /* 0x002fc80000400000 */
[----:B------:R-:W-:Y:S01]  /*0490*/  FADD R8, R5, 1 ;  /* 0x3f80000005087421 */ /* 0x000fe20000000000 */
[----:B------:R-:W-:Y:S01]  /*04a0*/  FSETP.GT.AND P1, PT, R7, 8.50705917302346158658e+37, PT ;  /* 0x7e8000000700780b */ /* 0x000fe20003f24000 */
[----:B------:R-:W0:Y:S03]  /*04b0*/  LDC.64 R4, c[0x0][0x210] ;  /* 0x00008400ff047b82 */ /* 0x000e260000000a00 */
[----:B------:R-:W-:-:S09]  /*04c0*/  FSETP.GT.AND P2, PT, R8, 8.50705917302346158658e+37, PT ;  /* 0x7e8000000800780b */ /* 0x000fd20003f44000 */
[----:B------:R-:W-:-:S04]  /*04d0*/  @P1 FMUL R7, R7, 0.25 ;  /* 0x3e80000007071820 */ /* 0x000fc80000400000 */
[----:B------:R-:W-:Y:S02]  /*04e0*/  @P2 FMUL R8, R8, 0.25 ;  /* 0x3e80000008082820 */ /* 0x000fe40000400000 */
[----:B------:R-:W1:Y:S08]  /*04f0*/  MUFU.RCP R7, R7 ;  /* 0x0000000700077308 */ /* 0x000e700000001000 */
[----:B------:R-:W2:Y:S01]  /*0500*/  MUFU.RCP R8, R8 ;  /* 0x0000000800087308 */ /* 0x000ea20000001000 */
[----:B------:R-:W-:-:S02]  /*0510*/  FSEL R2, R0, 1, P1 ;  /* 0x3f80000000027808 */ /* 0x000fc40000800000 */
[----:B------:R-:W-:-:S03]  /*0520*/  FSEL R13, R0, 1, P2 ;  /* 0x3f800000000d7808 */ /* 0x000fc60001000000 */
[----:B-1----:R-:W-:Y:S01]  /*0530*/  FMUL R9, R7, R2 ;  /* 0x0000000207097220 */ /* 0x002fe20000400000 */
[----:B0-----:R-:W-:-:S04]  /*0540*/  IMAD.WIDE R2, R3, 0x4, R4 ;  /* 0x0000000403027825 */ /* 0x001fc800078e0204 */
[----:B------:R-:W-:Y:S01]  /*0550*/  FMUL R10, R10, R9 ;  /* 0x000000090a0a7220 */ /* 0x000fe20000400000 */
[----:B--2---:R-:W-:-:S04]  /*0560*/  FMUL R0, R8, R13 ;  /* 0x0000000d08007220 */ /* 0x004fc80000400000 */
[----:B------:R-:W-:Y:S01]  /*0570*/  FMUL R11, R11, R0 ;  /* 0x000000000b0b7220 */ /* 0x000fe20000400000 */
[----:B------:R-:W-:Y:S06]  /*0580*/  @P0 EXIT ;  /* 0x000000000000094d */ /* 0x000fec0003800000 */
[----:B------:R-:W-:Y:S01]  /*0590*/  STG.E.64 desc[UR4][R2.64], R10 ;  /* 0x0000000a02007986 */ /* 0x000fe2000c101b04 */
[----:B------:R-:W-:Y:S05]  /*05a0*/  EXIT ;  /* 0x000000000000794d */ /* 0x000fea0003800000 */
.L_x_0:
[----:B------:R-:W-:-:S00]  /*05b0*/  BRA `(.L_x_0) ;  /* 0xfffffffc00fc7947 */ /* 0x000fc0000383ffff */
[----:B------:R-:W-:-:S00]  /*05c0*/  NOP ;  /* 0x0000000000007918 */ /* 0x000fc00000000000 */
        /* <DEDUP_REMOVED lines=11> */
.L_x_1:


//--------------------- .nv.global.init           --------------------------
	.section	.nv.global.init,"aw",@progbits
.nv.global.init:
	.type		_$_str,@object
	.size		_$_str,(_$_str_$_2 - _$_str)
_$_str:
        /*0000*/ 	.byte	0x5f, 0x5f, 0x43, 0x55, 0x44, 0x41, 0x5f, 0x46, 0x54, 0x5a, 0x00
	.type		_$_str_$_2,@object
	.size		_$_str_$_2,(.L_1 - _$_str_$_2)
_$_str_$_2:
        /*000b*/ 	.byte	0x5f, 0x5f, 0x43, 0x55, 0x44, 0x41, 0x5f, 0x50, 0x52, 0x45, 0x43, 0x5f, 0x53, 0x51, 0x52, 0x54
        /*001b*/ 	.byte	0x00
.L_1:


//--------------------- .nv.constant0.triton_poi_fused__native_batch_norm_legit_no_training_mul_sigmoid_43 --------------------------
	.section	.nv.constant0.triton_poi_fused__native_batch_norm_legit_no_training_mul_sigmoid_43,"a",@progbits
	.sectionflags	@""
	.align	4
.nv.constant0.triton_poi_fused__native_batch_norm_legit_no_training_mul_sigmoid_43:
	.zero		580
